	.headerflags	@"EF_CUDA_TEXMODE_UNIFIED EF_CUDA_64BIT_ADDRESS EF_CUDA_ACCELERATORS EF_CUDA_SM90 EF_CUDA_VIRTUAL_SM(EF_CUDA_SM90)"
	.elftype	@"ET_EXEC"


//--------------------- .nv.info                  --------------------------
	.section	.nv.info,"",@"SHT_CUDA_INFO"
	.align	4


	//----- nvinfo : EIATTR_REGCOUNT
	.align		4
        /*0000*/ 	.byte	0x04, 0x2f
        /*0002*/ 	.short	(.L_2 - .L_1)
	.align		4
.L_1:
        /*0004*/ 	.word	index@(triton_per_fused__native_batch_norm_legit_cat_convolution_51)
        /*0008*/ 	.word	0x0000001c


	//----- nvinfo : EIATTR_MIN_STACK_SIZE
	.align		4
.L_2:
        /*000c*/ 	.byte	0x04, 0x12
        /*000e*/ 	.short	(.L_4 - .L_3)
	.align		4
.L_3:
        /*0010*/ 	.word	index@(triton_per_fused__native_batch_norm_legit_cat_convolution_51)
        /*0014*/ 	.word	0x00000000


	//----- nvinfo : EIATTR_FRAME_SIZE
	.align		4
.L_4:
        /*0018*/ 	.byte	0x04, 0x11
        /*001a*/ 	.short	(.L_6 - .L_5)
	.align		4
.L_5:
        /*001c*/ 	.word	index@(triton_per_fused__native_batch_norm_legit_cat_convolution_51)
        /*0020*/ 	.word	0x00000000


	//----- nvinfo : EIATTR_MIN_STACK_SIZE
	.align		4
.L_6:
        /*0024*/ 	.byte	0x04, 0x12
        /*0026*/ 	.short	(.L_8 - .L_7)
	.align		4
.L_7:
        /*0028*/ 	.word	index@(triton_per_fused__native_batch_norm_legit_cat_convolution_51)
        /*002c*/ 	.word	0x00000000
.L_8:


//--------------------- .nv.info.triton_per_fused__native_batch_norm_legit_cat_convolution_51 --------------------------
	.section	.nv.info.triton_per_fused__native_batch_norm_legit_cat_convolution_51,"",@"SHT_CUDA_INFO"
	.sectionflags	@""
	.align	4


	//----- nvinfo : EIATTR_CUDA_API_VERSION
	.align		4
        /*0000*/ 	.byte	0x04, 0x37
        /*0002*/ 	.short	(.L_10 - .L_9)
.L_9:
        /*0004*/ 	.word	0x0000007c


	//----- nvinfo : EIATTR_KPARAM_INFO
	.align		4
.L_10:
        /*0008*/ 	.byte	0x04, 0x17
        /*000a*/ 	.short	(.L_12 - .L_11)
.L_11:
        /*000c*/ 	.word	0x00000000
        /*0010*/ 	.short	0x0006
        /*0012*/ 	.short	0x002c
        /*0014*/ 	.byte	0x00, 0xf0, 0x11, 0x00


	//----- nvinfo : EIATTR_KPARAM_INFO
	.align		4
.L_12:
        /*0018*/ 	.byte	0x04, 0x17
        /*001a*/ 	.short	(.L_14 - .L_13)
.L_13:
        /*001c*/ 	.word	0x00000000
        /*0020*/ 	.short	0x0005
        /*0022*/ 	.short	0x0028
        /*0024*/ 	.byte	0x00, 0xf0, 0x11, 0x00


	//----- nvinfo : EIATTR_KPARAM_INFO
	.align		4
.L_14:
        /*0028*/ 	.byte	0x04, 0x17
        /*002a*/ 	.short	(.L_16 - .L_15)
.L_15:
        /*002c*/ 	.word	0x00000000
        /*0030*/ 	.short	0x0004
        /*0032*/ 	.short	0x0020
        /*0034*/ 	.byte	0x00, 0xf4, 0x21, 0x00


	//----- nvinfo : EIATTR_KPARAM_INFO
	.align		4
.L_16:
        /*0038*/ 	.byte	0x04, 0x17
        /*003a*/ 	.short	(.L_18 - .L_17)
.L_17:
        /*003c*/ 	.word	0x00000000
        /*0040*/ 	.short	0x0003
        /*0042*/ 	.short	0x0018
        /*0044*/ 	.byte	0x00, 0xf4, 0x21, 0x00


	//----- nvinfo : EIATTR_KPARAM_INFO
	.align		4
.L_18:
        /*0048*/ 	.byte	0x04, 0x17
        /*004a*/ 	.short	(.L_20 - .L_19)
.L_19:
        /*004c*/ 	.word	0x00000000
        /*0050*/ 	.short	0x0002
        /*0052*/ 	.short	0x0010
        /*0054*/ 	.byte	0x00, 0xf4, 0x21, 0x00


	//----- nvinfo : EIATTR_KPARAM_INFO
	.align		4
.L_20:
        /*0058*/ 	.byte	0x04, 0x17
        /*005a*/ 	.short	(.L_22 - .L_21)
.L_21:
        /*005c*/ 	.word	0x00000000
        /*0060*/ 	.short	0x0001
        /*0062*/ 	.short	0x0008
        /*0064*/ 	.byte	0x00, 0xf4, 0x21, 0x00


	//----- nvinfo : EIATTR_KPARAM_INFO
	.align		4
.L_22:
        /*0068*/ 	.byte	0x04, 0x17
        /*006a*/ 	.short	(.L_24 - .L_23)
.L_23:
        /*006c*/ 	.word	0x00000000
        /*0070*/ 	.short	0x0000
        /*0072*/ 	.short	0x0000
        /*0074*/ 	.byte	0x00, 0xf4, 0x21, 0x00


	//----- nvinfo : EIATTR_SPARSE_MMA_MASK
	.align		4
.L_24:
        /*0078*/ 	.byte	0x03, 0x50
        /*007a*/ 	.short	0x0000


	//----- nvinfo : EIATTR_MAXREG_COUNT
	.align		4
        /*007c*/ 	.byte	0x03, 0x1b
        /*007e*/ 	.short	0x00ff


	//----- nvinfo : EIATTR_COOP_GROUP_MASK_REGIDS
	.align		4
        /*0080*/ 	.byte	0x04, 0x29
        /*0082*/ 	.short	(.L_26 - .L_25)


	//   ....[0]....
.L_25:
        /*0084*/ 	.word	0xffffffff


	//   ....[1]....
        /*0088*/ 	.word	0xffffffff


	//   ....[2]....
        /*008c*/ 	.word	0xffffffff


	//   ....[3]....
        /*0090*/ 	.word	0xffffffff


	//   ....[4]....
        /*0094*/ 	.word	0xffffffff


	//   ....[5]....
        /*0098*/ 	.word	0xffffffff


	//----- nvinfo : EIATTR_COOP_GROUP_INSTR_OFFSETS
	.align		4
.L_26:
        /*009c*/ 	.byte	0x04, 0x28
        /*009e*/ 	.short	(.L_28 - .L_27)


	//   ....[0]....
.L_27:
        /*00a0*/ 	.word	0x00000290


	//   ....[1]....
        /*00a4*/ 	.word	0x000002b0


	//   ....[2]....
        /*00a8*/ 	.word	0x000002d0


	//   ....[3]....
        /*00ac*/ 	.word	0x00000350


	//   ....[4]....
        /*00b0*/ 	.word	0x00000370


	//   ....[5]....
        /*00b4*/ 	.word	0x000003e0


	//----- nvinfo : EIATTR_EXIT_INSTR_OFFSETS
	.align		4
.L_28:
        /*00b8*/ 	.byte	0x04, 0x1c
        /*00ba*/ 	.short	(.L_30 - .L_29)


	//   ....[0]....
.L_29:
        /*00bc*/ 	.word	0x00000570


	//   ....[1]....
        /*00c0*/ 	.word	0x000005a0


	//----- nvinfo : EIATTR_REQNTID
	.align		4
.L_30:
        /*00c4*/ 	.byte	0x04, 0x10
        /*00c6*/ 	.short	(.L_32 - .L_31)
.L_31:
        /*00c8*/ 	.word	0x00000040
        /*00cc*/ 	.word	0x00000001
        /*00d0*/ 	.word	0x00000001


	//----- nvinfo : EIATTR_CBANK_PARAM_SIZE
	.align		4
.L_32:
        /*00d4*/ 	.byte	0x03, 0x19
        /*00d6*/ 	.short	0x0030


	//----- nvinfo : EIATTR_PARAM_CBANK
	.align		4
        /*00d8*/ 	.byte	0x04, 0x0a
        /*00da*/ 	.short	(.L_34 - .L_33)
	.align		4
.L_33:
        /*00dc*/ 	.word	index@(.nv.constant0.triton_per_fused__native_batch_norm_legit_cat_convolution_51)
        /*00e0*/ 	.short	0x0210
        /*00e2*/ 	.short	0x0030


	//----- nvinfo : EIATTR_SW_WAR
	.align		4
.L_34:
        /*00e4*/ 	.byte	0x04, 0x36
        /*00e6*/ 	.short	(.L_36 - .L_35)
.L_35:
        /*00e8*/ 	.word	0x00000008
.L_36:


//--------------------- .nv.callgraph             --------------------------
	.section	.nv.callgraph,"",@"SHT_CUDA_CALLGRAPH"
	.align	4
	.sectionentsize	8
	.align		4
        /*0000*/ 	.word	0x00000000
	.align		4
        /*0004*/ 	.word	0xffffffff
	.align		4
        /*0008*/ 	.word	0x00000000
	.align		4
        /*000c*/ 	.word	0xfffffffe
	.align		4
        /*0010*/ 	.word	0x00000000
	.align		4
        /*0014*/ 	.word	0xfffffffd
	.align		4
        /*0018*/ 	.word	0x00000000
	.align		4
        /*001c*/ 	.word	0xfffffffc


//--------------------- .nv.constant4             --------------------------
	.section	.nv.constant4,"a",@progbits
	.align	8
	.align		8
.nv.constant4:
        /*0000*/ 	.dword	_$_str


//--------------------- .text.triton_per_fused__native_batch_norm_legit_cat_convolution_51 --------------------------
	.section	.text.triton_per_fused__native_batch_norm_legit_cat_convolution_51,"ax",@progbits
	.sectionflags	@"SHF_BARRIERS=1"
	.align	128
        .global         triton_per_fused__native_batch_norm_legit_cat_convolution_51
        .type           triton_per_fused__native_batch_norm_legit_cat_convolution_51,@function
        .size           triton_per_fused__native_batch_norm_legit_cat_convolution_51,(.L_x_1 - triton_per_fused__native_batch_norm_legit_cat_convolution_51)
        .other          triton_per_fused__native_batch_norm_legit_cat_convolution_51,@"STO_CUDA_ENTRY STV_DEFAULT"
triton_per_fused__native_batch_norm_legit_cat_convolution_51:
.text.triton_per_fused__native_batch_norm_legit_cat_convolution_51:
[----:B------:R-:W0:Y:S02]  /*0000*/  LDC R1, c[0x0][0x28] ;  /* 0x00000a00ff017b82 */ /* 0x000e240000000800 */
[----:B------:R-:W1:Y:S01]  /*0010*/  S2R R12, SR_TID.X ;  /* 0x00000000000c7919 */ /* 0x000e620000002100 */
[----:B------:R-:W2:Y:S01]  /*0020*/  LDC.64 R2, c[0x0][0x210] ;  /* 0x00008400ff027b82 */ /* 0x000ea20000000a00 */
[----:B------:R-:W-:Y:S01]  /*0030*/  CS2R R10, SRZ ;  /* 0x00000000000a7805 */ /* 0x000fe2000001ff00 */
[----:B------:R-:W-:Y:S01]  /*0040*/  ULDC.64 UR6, c[0x0][0x208] ;  /* 0x0000820000067ab9 */ /* 0x000fe20000000a00 */
[----:B------:R-:W3:Y:S05]  /*0050*/  S2R R13, SR_CTAID.X ;  /* 0x00000000000d7919 */ /* 0x000eea0000002500 */
[----:B------:R-:W4:Y:S01]  /*0060*/  LDC.64 R4, c[0x0][0x220] ;  /* 0x00008800ff047b82 */ /* 0x000f220000000a00 */
[----:B-1----:R-:W-:-:S02]  /*0070*/  SHF.R.U32.HI R6, RZ, 0x3, R12 ;  /* 0x00000003ff067819 */ /* 0x002fc4000001160c */
[----:B------:R-:W-:Y:S02]  /*0080*/  SHF.L.U32 R0, R12, 0x1, RZ ;  /* 0x000000010c007819 */ /* 0x000fe400000006ff */
[----:B---3--:R-:W-:Y:S02]  /*0090*/  SHF.L.U32 R13, R13, 0x3, RZ ;  /* 0x000000030d0d7819 */ /* 0x008fe400000006ff */
[----:B------:R-:W-:Y:S02]  /*00a0*/  SGXT.U32 R6, R6, 0x3 ;  /* 0x000000030606781a */ /* 0x000fe40000000000 */
[----:B------:R-:W-:Y:S02]  /*00b0*/  LOP3.LUT R0, R0, 0xe, RZ, 0xc0, !PT ;  /* 0x0000000e00007812 */ /* 0x000fe400078ec0ff */
[----:B------:R-:W-:-:S04]  /*00c0*/  LOP3.LUT R15, R13, R6, RZ, 0xfc, !PT ;  /* 0x000000060d0f7212 */ /* 0x000fc800078efcff */
[----:B------:R-:W-:Y:S01]  /*00d0*/  SHF.R.S32.HI R14, RZ, 0x1f, R15 ;  /* 0x0000001fff0e7819 */ /* 0x000fe2000001140f */
[C---:B------:R-:W-:Y:S01]  /*00e0*/  IMAD R7, R15.reuse, 0x10, R0 ;  /* 0x000000100f077824 */ /* 0x040fe200078e0200 */
[----:B------:R-:W-:Y:S02]  /*00f0*/  ISETP.GE.AND P1, PT, R15, 0x100, PT ;  /* 0x000001000f00780c */ /* 0x000fe40003f26270 */
[----:B------:R-:W-:Y:S01]  /*0100*/  LEA.HI R14, R14, R15, RZ, 0x6 ;  /* 0x0000000f0e0e7211 */ /* 0x000fe200078f30ff */
[----:B--2---:R-:W-:-:S03]  /*0110*/  IMAD.WIDE R2, R7, 0x4, R2 ;  /* 0x0000000407027825 */ /* 0x004fc600078e0202 */
[----:B------:R-:W-:Y:S01]  /*0120*/  LOP3.LUT R8, R14, 0xffffffc0, RZ, 0xc0, !PT ;  /* 0xffffffc00e087812 */ /* 0x000fe200078ec0ff */
[----:B------:R-:W-:-:S03]  /*0130*/  IMAD.MOV.U32 R7, RZ, RZ, RZ ;  /* 0x000000ffff077224 */ /* 0x000fc600078e00ff */
[----:B------:R-:W-:-:S03]  /*0140*/  IADD3 R15, R15, -R8, RZ ;  /* 0x800000080f0f7210 */ /* 0x000fc60007ffe0ff */
[----:B------:R-:W2:Y:S02]  /*0150*/  @!P1 LDG.E.64 R10, desc[UR6][R2.64] ;  /* 0x00000006020a9981 */ /* 0x000ea4000c1e1b00 */
[----:B----4-:R-:W-:-:S05]  /*0160*/  IMAD.WIDE R8, R15, 0x4, R4 ;  /* 0x000000040f087825 */ /* 0x010fca00078e0204 */
[----:B------:R-:W3:Y:S01]  /*0170*/  @!P1 LDG.E.EL R7, desc[UR6][R8.64] ;  /* 0x0000000608079981 */ /* 0x000ee2000c2e1900 */
[----:B------:R-:W1:Y:S01]  /*0180*/  S2UR UR5, SR_CgaCtaId ;  /* 0x00000000000579c3 */ /* 0x000e620000008800 */
[----:B------:R-:W-:Y:S01]  /*0190*/  UMOV UR4, 0x400 ;  /* 0x0000040000047882 */ /* 0x000fe20000000000 */
[----:B------:R-:W-:Y:S01]  /*01a0*/  HFMA2.MMA R25, -RZ, RZ, 1.375, 0 ;  /* 0x3d800000ff197435 */ /* 0x000fe200000001ff */
[----:B------:R-:W-:Y:S01]  /*01b0*/  LOP3.LUT P0, RZ, R12, 0x38, RZ, 0xc0, !PT ;  /* 0x000000380cff7812 */ /* 0x000fe2000780c0ff */
[----:B------:R-:W-:Y:S01]  /*01c0*/  IMAD R15, R15, 0x10, R0 ;  /* 0x000000100f0f7824 */ /* 0x000fe200078e0200 */
[----:B------:R-:W-:Y:S02]  /*01d0*/  LOP3.LUT R13, R13, 0x7, R12, 0xf8, !PT ;  /* 0x000000070d0d7812 */ /* 0x000fe400078ef80c */
[----:B------:R-:W-:Y:S02]  /*01e0*/  SHF.R.S32.HI R14, RZ, 0x6, R14 ;  /* 0x00000006ff0e7819 */ /* 0x000fe4000001140e */
[----:B------:R-:W-:-:S03]  /*01f0*/  ISETP.LT.AND P0, PT, R13, 0x100, !P0 ;  /* 0x000001000d00780c */ /* 0x000fc60004701270 */
[----:B------:R-:W-:Y:S01]  /*0200*/  IMAD R15, R14, 0x4400, R15 ;  /* 0x000044000e0f7824 */ /* 0x000fe200078e020f */
[----:B-1----:R-:W-:-:S06]  /*0210*/  UPRMT UR4, UR5, 0x654, UR4 ;  /* 0x0000065405047896 */ /* 0x002fcc0008000004 */
[----:B------:R-:W-:Y:S02]  /*0220*/  LEA R19, R6, UR4, 0x2 ;  /* 0x0000000406137c11 */ /* 0x000fe4000f8e10ff */
[----:B--2---:R-:W-:Y:S02]  /*0230*/  SEL R4, R10, RZ, !P1 ;  /* 0x000000ff0a047207 */ /* 0x004fe40004800000 */
[----:B------:R-:W-:-:S03]  /*0240*/  SEL R10, R11, RZ, !P1 ;  /* 0x000000ff0b0a7207 */ /* 0x000fc60004800000 */
[--C-:B---3--:R-:W-:Y:S02]  /*0250*/  FADD R4, R4, R7.reuse ;  /* 0x0000000704047221 */ /* 0x108fe40000000000 */
[----:B------:R-:W-:-:S04]  /*0260*/  FADD R5, R10, R7 ;  /* 0x000000070a057221 */ /* 0x000fc80000000000 */
[----:B------:R-:W-:-:S05]  /*0270*/  FADD R7, R4, R5 ;  /* 0x0000000504077221 */ /* 0x000fca0000000000 */
[----:B------:R-:W-:-:S05]  /*0280*/  FSEL R7, R7, RZ, !P1 ;  /* 0x000000ff07077208 */ /* 0x000fca0004800000 */
[----:B------:R-:W1:Y:S02]  /*0290*/  SHFL.BFLY PT, R10, R7, 0x4, 0x1f ;  /* 0x0c801f00070a7f89 */ /* 0x000e6400000e0000 */
[----:B-1----:R-:W-:-:S05]  /*02a0*/  FADD R10, R7, R10 ;  /* 0x0000000a070a7221 */ /* 0x002fca0000000000 */
[----:B------:R-:W1:Y:S02]  /*02b0*/  SHFL.BFLY PT, R11, R10, 0x2, 0x1f ;  /* 0x0c401f000a0b7f89 */ /* 0x000e6400000e0000 */
[----:B-1----:R-:W-:-:S05]  /*02c0*/  FADD R11, R10, R11 ;  /* 0x0000000b0a0b7221 */ /* 0x002fca0000000000 */
[----:B------:R-:W1:Y:S02]  /*02d0*/  SHFL.BFLY PT, R8, R11, 0x1, 0x1f ;  /* 0x0c201f000b087f89 */ /* 0x000e6400000e0000 */
[----:B-1----:R-:W-:-:S04]  /*02e0*/  FADD R20, R11, R8 ;  /* 0x000000080b147221 */ /* 0x002fc80000000000 */
[C---:B------:R-:W-:Y:S01]  /*02f0*/  FFMA R17, R20.reuse, -0.0625, R5 ;  /* 0xbd80000014117823 */ /* 0x040fe20000000005 */
[----:B------:R-:W-:Y:S01]  /*0300*/  FFMA R16, R20, -0.0625, R4 ;  /* 0xbd80000014107823 */ /* 0x000fe20000000004 */
[----:B------:R-:W-:Y:S02]  /*0310*/  STS [R19], R20 ;  /* 0x0000001413007388 */ /* 0x000fe40000000800 */
[----:B------:R-:W-:-:S04]  /*0320*/  FMUL R9, R17, R17 ;  /* 0x0000001111097220 */ /* 0x000fc80000400000 */
[----:B------:R-:W-:-:S05]  /*0330*/  FFMA R9, R16, R16, R9 ;  /* 0x0000001010097223 */ /* 0x000fca0000000009 */
[----:B------:R-:W-:-:S05]  /*0340*/  FSEL R9, R9, RZ, !P1 ;  /* 0x000000ff09097208 */ /* 0x000fca0004800000 */
[----:B------:R-:W1:Y:S02]  /*0350*/  SHFL.BFLY PT, R8, R9, 0x4, 0x1f ;  /* 0x0c801f0009087f89 */ /* 0x000e6400000e0000 */
[----:B-1----:R-:W-:-:S05]  /*0360*/  FADD R8, R9, R8 ;  /* 0x0000000809087221 */ /* 0x002fca0000000000 */
[----:B------:R-:W1:Y:S02]  /*0370*/  SHFL.BFLY PT, R7, R8, 0x2, 0x1f ;  /* 0x0c401f0008077f89 */ /* 0x000e6400000e0000 */
[----:B-1----:R-:W-:Y:S01]  /*0380*/  FADD R10, R8, R7 ;  /* 0x00000007080a7221 */ /* 0x002fe20000000000 */
[----:B------:R-:W-:Y:S01]  /*0390*/  LOP3.LUT R7, R12, 0x7, RZ, 0xc0, !PT ;  /* 0x000000070c077812 */ /* 0x000fe200078ec0ff */
[----:B------:R-:W1:Y:S03]  /*03a0*/  LDC.64 R8, c[0x0][0x218] ;  /* 0x00008600ff087b82 */ /* 0x000e660000000a00 */
[----:B------:R-:W-:-:S05]  /*03b0*/  LEA R21, R7, UR4, 0x2 ;  /* 0x0000000407157c11 */ /* 0x000fca000f8e10ff */
[----:B------:R-:W-:Y:S08]  /*03c0*/  BAR.SYNC.DEFER_BLOCKING 0x0 ;  /* 0x0000000000007b1d */ /* 0x000ff00000010000 */
[----:B------:R-:W2:Y:S01]  /*03d0*/  LDC.64 R6, c[0x0][0x228] ;  /* 0x00008a00ff067b82 */ /* 0x000ea20000000a00 */
[----:B------:R-:W3:Y:S01]  /*03e0*/  SHFL.BFLY PT, R11, R10, 0x1, 0x1f ;  /* 0x0c201f000a0b7f89 */ /* 0x000ee200000e0000 */
[----:B-1----:R-:W-:-:S03]  /*03f0*/  IMAD.WIDE R8, R13, 0x4, R8 ;  /* 0x000000040d087825 */ /* 0x002fc600078e0208 */
[----:B------:R-:W-:Y:S01]  /*0400*/  LDS R18, [R21] ;  /* 0x0000000015127984 */ /* 0x000fe20000000800 */
[----:B--2---:R-:W-:-:S04]  /*0410*/  IMAD.WIDE R6, R13, 0x4, R6 ;  /* 0x000000040d067825 */ /* 0x004fc800078e0206 */
[----:B---3--:R-:W-:Y:S01]  /*0420*/  FADD R22, R10, R11 ;  /* 0x0000000b0a167221 */ /* 0x008fe20000000000 */
[----:B------:R-:W-:Y:S03]  /*0430*/  BAR.SYNC.DEFER_BLOCKING 0x0 ;  /* 0x0000000000007b1d */ /* 0x000fe60000010000 */
[----:B------:R-:W-:-:S05]  /*0440*/  FFMA R24, R22, R25, 9.9999997473787516356e-06 ;  /* 0x3727c5ac16187423 */ /* 0x000fca0000000019 */
[----:B------:R-:W1:Y:S01]  /*0450*/  LDC.64 R10, c[0x0][0x230] ;  /* 0x00008c00ff0a7b82 */ /* 0x000e620000000a00 */
[----:B------:R-:W2:Y:S01]  /*0460*/  MUFU.RSQ R24, R24 ;  /* 0x0000001800187308 */ /* 0x000ea20000001400 */
[----:B------:R-:W-:Y:S01]  /*0470*/  STS [R19], R22 ;  /* 0x0000001613007388 */ /* 0x000fe20000000800 */
[-C--:B--2---:R-:W-:Y:S01]  /*0480*/  FMUL R16, R16, R24.reuse ;  /* 0x0000001810107220 */ /* 0x084fe20000400000 */
[----:B------:R-:W-:-:S04]  /*0490*/  FMUL R17, R17, R24 ;  /* 0x0000001811117220 */ /* 0x000fc80000400000 */
[----:B------:R-:W-:Y:S01]  /*04a0*/  BAR.SYNC.DEFER_BLOCKING 0x0 ;  /* 0x0000000000007b1d */ /* 0x000fe20000010000 */
[C---:B------:R-:W-:Y:S01]  /*04b0*/  FSETP.GEU.AND P2, PT, R16.reuse, RZ, PT ;  /* 0x000000ff1000720b */ /* 0x040fe20003f4e000 */
[----:B-1----:R-:W-:Y:S01]  /*04c0*/  IMAD.WIDE R10, R15, 0x4, R10 ;  /* 0x000000040f0a7825 */ /* 0x002fe200078e020a */
[C---:B------:R-:W-:Y:S02]  /*04d0*/  FSETP.GEU.AND P3, PT, R17.reuse, RZ, PT ;  /* 0x000000ff1100720b */ /* 0x040fe40003f6e000 */
[----:B------:R-:W-:Y:S02]  /*04e0*/  FSEL R16, R16, RZ, P2 ;  /* 0x000000ff10107208 */ /* 0x000fe40001000000 */
[----:B------:R-:W-:Y:S01]  /*04f0*/  FSEL R17, R17, RZ, P3 ;  /* 0x000000ff11117208 */ /* 0x000fe20001800000 */
[----:B------:R-:W1:Y:S04]  /*0500*/  LDS R23, [R21] ;  /* 0x0000000015177984 */ /* 0x000e680000000800 */
[----:B------:R2:W-:Y:S01]  /*0510*/  @!P1 STG.E.64 desc[UR6][R2.64], R4 ;  /* 0x0000000402009986 */ /* 0x0005e2000c101b06 */
[----:B-1----:R-:W-:-:S06]  /*0520*/  FFMA R23, R23, R25, 9.9999997473787516356e-06 ;  /* 0x3727c5ac17177423 */ /* 0x002fcc0000000019 */
[----:B------:R-:W1:Y:S01]  /*0530*/  MUFU.RSQ R23, R23 ;  /* 0x0000001700177308 */ /* 0x000e620000001400 */
[----:B------:R-:W-:Y:S06]  /*0540*/  BAR.SYNC.DEFER_BLOCKING 0x0 ;  /* 0x0000000000007b1d */ /* 0x000fec0000010000 */
[----:B-1----:R2:W-:Y:S04]  /*0550*/  @P0 STG.E desc[UR6][R8.64], R23 ;  /* 0x0000001708000986 */ /* 0x0025e8000c101906 */
[----:B------:R2:W-:Y:S01]  /*0560*/  @!P1 STG.E.64 desc[UR6][R10.64], R16 ;  /* 0x000000100a009986 */ /* 0x0005e2000c101b06 */
[----:B------:R-:W-:Y:S05]  /*0570*/  @!P0 EXIT ;  /* 0x000000000000894d */ /* 0x000fea0003800000 */
[----:B--2---:R-:W-:-:S05]  /*0580*/  FMUL R3, R18, 0.0625 ;  /* 0x3d80000012037820 */ /* 0x004fca0000400000 */
[----:B------:R-:W-:Y:S01]  /*0590*/  STG.E desc[UR6][R6.64], R3 ;  /* 0x0000000306007986 */ /* 0x000fe2000c101906 */
[----:B------:R-:W-:Y:S05]  /*05a0*/  EXIT ;  /* 0x000000000000794d */ /* 0x000fea0003800000 */
.L_x_0:
[----:B------:R-:W-:-:S00]  /*05b0*/  BRA `(.L_x_0) ;  /* 0xfffffffc00fc7947 */ /* 0x000fc0000383ffff */
[----:B------:R-:W-:-:S00]  /*05c0*/  NOP ;  /* 0x0000000000007918 */ /* 0x000fc00000000000 */
        /* <DEDUP_REMOVED lines=11> */
.L_x_1:


//--------------------- .nv.global.init           --------------------------
	.section	.nv.global.init,"aw",@progbits
.nv.global.init:
	.type		_$_str,@object
	.size		_$_str,(.L_0 - _$_str)
_$_str:
        /*0000*/ 	.byte	0x5f, 0x5f, 0x43, 0x55, 0x44, 0x41, 0x5f, 0x46, 0x54, 0x5a, 0x00
.L_0:


//--------------------- .nv.shared.triton_per_fused__native_batch_norm_legit_cat_convolution_51 --------------------------
	.section	.nv.shared.triton_per_fused__native_batch_norm_legit_cat_convolution_51,"aw",@nobits
	.sectionflags	@""
	.align	16
	.zero		1024


//--------------------- .nv.constant0.triton_per_fused__native_batch_norm_legit_cat_convolution_51 --------------------------
	.section	.nv.constant0.triton_per_fused__native_batch_norm_legit_cat_convolution_51,"a",@progbits
	.sectionflags	@""
	.align	4
.nv.constant0.triton_per_fused__native_batch_norm_legit_cat_convolution_51:
	.zero		576
